	.headerflags	@"EF_CUDA_TEXMODE_UNIFIED EF_CUDA_64BIT_ADDRESS EF_CUDA_ACCELERATORS EF_CUDA_SM90 EF_CUDA_VIRTUAL_SM(EF_CUDA_SM90)"
	.elftype	@"ET_EXEC"


//--------------------- .nv.info                  --------------------------
	.section	.nv.info,"",@"SHT_CUDA_INFO"
	.align	4


	//----- nvinfo : EIATTR_REGCOUNT
	.align		4
        /*0000*/ 	.byte	0x04, 0x2f
        /*0002*/ 	.short	(.L_4 - .L_3)
	.align		4
.L_3:
        /*0004*/ 	.word	index@(triton_poi_fused_max_pool2d_with_indices_max_unpool2d_10)
        /*0008*/ 	.word	0x00000018


	//----- nvinfo : EIATTR_MIN_STACK_SIZE
	.align		4
.L_4:
        /*000c*/ 	.byte	0x04, 0x12
        /*000e*/ 	.short	(.L_6 - .L_5)
	.align		4
.L_5:
        /*0010*/ 	.word	index@(triton_poi_fused_max_pool2d_with_indices_max_unpool2d_10)
        /*0014*/ 	.word	0x00000000


	//----- nvinfo : EIATTR_FRAME_SIZE
	.align		4
.L_6:
        /*0018*/ 	.byte	0x04, 0x11
        /*001a*/ 	.short	(.L_8 - .L_7)
	.align		4
.L_7:
        /*001c*/ 	.word	index@(triton_poi_fused_max_pool2d_with_indices_max_unpool2d_10)
        /*0020*/ 	.word	0x00000000


	//----- nvinfo : EIATTR_MIN_STACK_SIZE
	.align		4
.L_8:
        /*0024*/ 	.byte	0x04, 0x12
        /*0026*/ 	.short	(.L_10 - .L_9)
	.align		4
.L_9:
        /*0028*/ 	.word	index@(triton_poi_fused_max_pool2d_with_indices_max_unpool2d_10)
        /*002c*/ 	.word	0x00000000
.L_10:


//--------------------- .nv.info.triton_poi_fused_max_pool2d_with_indices_max_unpool2d_10 --------------------------
	.section	.nv.info.triton_poi_fused_max_pool2d_with_indices_max_unpool2d_10,"",@"SHT_CUDA_INFO"
	.sectionflags	@""
	.align	4


	//----- nvinfo : EIATTR_CUDA_API_VERSION
	.align		4
        /*0000*/ 	.byte	0x04, 0x37
        /*0002*/ 	.short	(.L_12 - .L_11)
.L_11:
        /*0004*/ 	.word	0x0000007c


	//----- nvinfo : EIATTR_KPARAM_INFO
	.align		4
.L_12:
        /*0008*/ 	.byte	0x04, 0x17
        /*000a*/ 	.short	(.L_14 - .L_13)
.L_13:
        /*000c*/ 	.word	0x00000000
        /*0010*/ 	.short	0x0003
        /*0012*/ 	.short	0x0018
        /*0014*/ 	.byte	0x00, 0xf0, 0x11, 0x00


	//----- nvinfo : EIATTR_KPARAM_INFO
	.align		4
.L_14:
        /*0018*/ 	.byte	0x04, 0x17
        /*001a*/ 	.short	(.L_16 - .L_15)
.L_15:
        /*001c*/ 	.word	0x00000000
        /*0020*/ 	.short	0x0002
        /*0022*/ 	.short	0x0010
        /*0024*/ 	.byte	0x00, 0xf4, 0x21, 0x00


	//----- nvinfo : EIATTR_KPARAM_INFO
	.align		4
.L_16:
        /*0028*/ 	.byte	0x04, 0x17
        /*002a*/ 	.short	(.L_18 - .L_17)
.L_17:
        /*002c*/ 	.word	0x00000000
        /*0030*/ 	.short	0x0001
        /*0032*/ 	.short	0x0008
        /*0034*/ 	.byte	0x00, 0xf4, 0x21, 0x00


	//----- nvinfo : EIATTR_KPARAM_INFO
	.align		4
.L_18:
        /*0038*/ 	.byte	0x04, 0x17
        /*003a*/ 	.short	(.L_20 - .L_19)
.L_19:
        /*003c*/ 	.word	0x00000000
        /*0040*/ 	.short	0x0000
        /*0042*/ 	.short	0x0000
        /*0044*/ 	.byte	0x00, 0xf4, 0x21, 0x00


	//----- nvinfo : EIATTR_SPARSE_MMA_MASK
	.align		4
.L_20:
        /*0048*/ 	.byte	0x03, 0x50
        /*004a*/ 	.short	0x0000


	//----- nvinfo : EIATTR_MAXREG_COUNT
	.align		4
        /*004c*/ 	.byte	0x03, 0x1b
        /*004e*/ 	.short	0x00ff


	//----- nvinfo : EIATTR_EXTERNS
	.align		4
        /*0050*/ 	.byte	0x04, 0x0f
        /*0052*/ 	.short	(.L_22 - .L_21)


	//   ....[0]....
	.align		4
.L_21:
        /*0054*/ 	.word	index@(__assertfail)


	//----- nvinfo : EIATTR_SYSCALL_OFFSETS
	.align		4
.L_22:
        /*0058*/ 	.byte	0x04, 0x46
        /*005a*/ 	.short	(.L_24 - .L_23)


	//   ....[0]....
.L_23:
        /*005c*/ 	.word	0x00000450


	//----- nvinfo : EIATTR_EXIT_INSTR_OFFSETS
	.align		4
.L_24:
        /*0060*/ 	.byte	0x04, 0x1c
        /*0062*/ 	.short	(.L_26 - .L_25)


	//   ....[0]....
.L_25:
        /*0064*/ 	.word	0x00000510


	//----- nvinfo : EIATTR_REQNTID
	.align		4
.L_26:
        /*0068*/ 	.byte	0x04, 0x10
        /*006a*/ 	.short	(.L_28 - .L_27)
.L_27:
        /*006c*/ 	.word	0x00000080
        /*0070*/ 	.word	0x00000001
        /*0074*/ 	.word	0x00000001


	//----- nvinfo : EIATTR_CRS_STACK_SIZE
	.align		4
.L_28:
        /*0078*/ 	.byte	0x04, 0x1e
        /*007a*/ 	.short	(.L_30 - .L_29)
.L_29:
        /*007c*/ 	.word	0x00000000


	//----- nvinfo : EIATTR_CBANK_PARAM_SIZE
	.align		4
.L_30:
        /*0080*/ 	.byte	0x03, 0x19
        /*0082*/ 	.short	0x001c


	//----- nvinfo : EIATTR_PARAM_CBANK
	.align		4
        /*0084*/ 	.byte	0x04, 0x0a
        /*0086*/ 	.short	(.L_32 - .L_31)
	.align		4
.L_31:
        /*0088*/ 	.word	index@(.nv.constant0.triton_poi_fused_max_pool2d_with_indices_max_unpool2d_10)
        /*008c*/ 	.short	0x0210
        /*008e*/ 	.short	0x001c


	//----- nvinfo : EIATTR_SW_WAR
	.align		4
.L_32:
        /*0090*/ 	.byte	0x04, 0x36
        /*0092*/ 	.short	(.L_34 - .L_33)
.L_33:
        /*0094*/ 	.word	0x00000008
.L_34:


//--------------------- .nv.callgraph             --------------------------
	.section	.nv.callgraph,"",@"SHT_CUDA_CALLGRAPH"
	.align	4
	.sectionentsize	8
	.align		4
        /*0000*/ 	.word	0x00000000
	.align		4
        /*0004*/ 	.word	0xffffffff
	.align		4
        /*0008*/ 	.word	index@(triton_poi_fused_max_pool2d_with_indices_max_unpool2d_10)
	.align		4
        /*000c*/ 	.word	index@(__assertfail)
	.align		4
        /*0010*/ 	.word	0x00000000
	.align		4
        /*0014*/ 	.word	0xfffffffe
	.align		4
        /*0018*/ 	.word	0x00000000
	.align		4
        /*001c*/ 	.word	0xfffffffd
	.align		4
        /*0020*/ 	.word	0x00000000
	.align		4
        /*0024*/ 	.word	0xfffffffc


//--------------------- .nv.constant4             --------------------------
	.section	.nv.constant4,"a",@progbits
	.align	8
	.align		8
.nv.constant4:
        /*0000*/ 	.dword	__assertfail
	.align		8
        /*0008*/ 	.dword	assertFunc_0
	.align		8
        /*0010*/ 	.dword	assertFile_0
	.align		8
        /*0018*/ 	.dword	assertMessage_0


//--------------------- .text.triton_poi_fused_max_pool2d_with_indices_max_unpool2d_10 --------------------------
	.section	.text.triton_poi_fused_max_pool2d_with_indices_max_unpool2d_10,"ax",@progbits
	.sectionflags	@"SHF_BARRIERS=1"
	.align	128
        .global         triton_poi_fused_max_pool2d_with_indices_max_unpool2d_10
        .type           triton_poi_fused_max_pool2d_with_indices_max_unpool2d_10,@function
        .size           triton_poi_fused_max_pool2d_with_indices_max_unpool2d_10,(.L_x_2 - triton_poi_fused_max_pool2d_with_indices_max_unpool2d_10)
        .other          triton_poi_fused_max_pool2d_with_indices_max_unpool2d_10,@"STO_CUDA_ENTRY STV_DEFAULT"
triton_poi_fused_max_pool2d_with_indices_max_unpool2d_10:
.text.triton_poi_fused_max_pool2d_with_indices_max_unpool2d_10:
[----:B------:R-:W0:Y:S02]  /*0000*/  LDC R1, c[0x0][0x28] ;  /* 0x00000a00ff017b82 */ /* 0x000e240000000800 */
[----:B------:R-:W1:Y:S01]  /*0010*/  S2R R0, SR_TID.X ;  /* 0x0000000000007919 */ /* 0x000e620000002100 */
[----:B------:R-:W2:Y:S01]  /*0020*/  LDC.64 R2, c[0x0][0x210] ;  /* 0x00008400ff027b82 */ /* 0x000ea20000000a00 */
[----:B------:R-:W-:Y:S01]  /*0030*/  ULDC.64 UR4, c[0x0][0x208] ;  /* 0x0000820000047ab9 */ /* 0x000fe20000000a00 */
[----:B------:R-:W3:Y:S01]  /*0040*/  S2R R15, SR_CTAID.X ;  /* 0x00000000000f7919 */ /* 0x000ee20000002500 */
[----:B-1----:R-:W-:-:S05]  /*0050*/  LOP3.LUT R0, R0, 0x7f, RZ, 0xc0, !PT ;  /* 0x0000007f00007812 */ /* 0x002fca00078ec0ff */
[----:B---3--:R-:W-:-:S05]  /*0060*/  IMAD R0, R15, 0x80, R0 ;  /* 0x000000800f007824 */ /* 0x008fca00078e0200 */
[----:B------:R-:W-:-:S04]  /*0070*/  LEA.HI R8, R0, R0, RZ, 0x1 ;  /* 0x0000000000087211 */ /* 0x000fc800078f08ff */
[----:B------:R-:W-:Y:S02]  /*0080*/  LOP3.LUT R5, R8, 0x7ffffffe, RZ, 0xc0, !PT ;  /* 0x7ffffffe08057812 */ /* 0x000fe400078ec0ff */
[----:B------:R-:W-:-:S03]  /*0090*/  SHF.R.S32.HI R11, RZ, 0x1, R8 ;  /* 0x00000001ff0b7819 */ /* 0x000fc60000011408 */
[----:B------:R-:W-:-:S04]  /*00a0*/  IMAD.IADD R5, R0, 0x1, -R5 ;  /* 0x0000000100057824 */ /* 0x000fc800078e0a05 */
[----:B------:R-:W-:-:S04]  /*00b0*/  IMAD.SHL.U32 R14, R5, 0x2, RZ ;  /* 0x00000002050e7824 */ /* 0x000fc800078e00ff */
[----:B------:R-:W-:-:S04]  /*00c0*/  IMAD R13, R11, 0x8, R14 ;  /* 0x000000080b0d7824 */ /* 0x000fc800078e020e */
[----:B--2---:R-:W-:-:S04]  /*00d0*/  IMAD.WIDE R4, R13, 0x4, R2 ;  /* 0x000000040d047825 */ /* 0x004fc800078e0202 */
[----:B------:R-:W-:Y:S01]  /*00e0*/  VIADD R7, R13, 0x4 ;  /* 0x000000040d077836 */ /* 0x000fe20000000000 */
[----:B------:R-:W2:Y:S04]  /*00f0*/  LDG.E.EL R10, desc[UR4][R4.64] ;  /* 0x00000004040a7981 */ /* 0x000ea8000c2e1900 */
[----:B------:R1:W2:Y:S01]  /*0100*/  LDG.E.EL R12, desc[UR4][R4.64+0x4] ;  /* 0x00000404040c7981 */ /* 0x0002a2000c2e1900 */
[----:B------:R-:W-:-:S05]  /*0110*/  IMAD.WIDE R6, R7, 0x4, R2 ;  /* 0x0000000407067825 */ /* 0x000fca00078e0202 */
[----:B------:R-:W3:Y:S01]  /*0120*/  LDG.E.EL R9, desc[UR4][R6.64] ;  /* 0x0000000406097981 */ /* 0x000ee2000c2e1900 */
[----:B------:R-:W-:-:S04]  /*0130*/  VIADD R13, R13, 0x5 ;  /* 0x000000050d0d7836 */ /* 0x000fc80000000000 */
[----:B------:R-:W-:-:S05]  /*0140*/  IMAD.WIDE R2, R13, 0x4, R2 ;  /* 0x000000040d027825 */ /* 0x000fca00078e0202 */
[----:B------:R-:W4:Y:S01]  /*0150*/  LDG.E.EL R16, desc[UR4][R2.64] ;  /* 0x0000000402107981 */ /* 0x000f22000c2e1900 */
[----:B------:R-:W-:Y:S02]  /*0160*/  LEA.HI R8, R8, R11, RZ, 0x1 ;  /* 0x0000000b08087211 */ /* 0x000fe400078f08ff */
[----:B-1----:R-:W-:Y:S02]  /*0170*/  SHF.R.S32.HI R5, RZ, 0x18, R15 ;  /* 0x00000018ff057819 */ /* 0x002fe4000001140f */
[----:B------:R-:W-:Y:S02]  /*0180*/  LOP3.LUT R8, R8, 0x7ffffffe, RZ, 0xc0, !PT ;  /* 0x7ffffffe08087812 */ /* 0x000fe400078ec0ff */
[----:B------:R-:W-:-:S03]  /*0190*/  SGXT R5, R5, 0x1 ;  /* 0x000000010505781a */ /* 0x000fc60000000200 */
[----:B------:R-:W-:Y:S01]  /*01a0*/  IMAD.IADD R8, R11, 0x1, -R8 ;  /* 0x000000010b087824 */ /* 0x000fe200078e0a08 */
[----:B------:R-:W-:-:S05]  /*01b0*/  LEA.HI R5, R5, R0, RZ, 0x2 ;  /* 0x0000000005057211 */ /* 0x000fca00078f10ff */
[----:B------:R-:W-:-:S05]  /*01c0*/  IMAD.SHL.U32 R5, R5, 0x4, RZ ;  /* 0x0000000405057824 */ /* 0x000fca00078e00ff */
[----:B------:R-:W-:Y:S02]  /*01d0*/  LOP3.LUT R5, R5, 0xfffffff0, RZ, 0xc0, !PT ;  /* 0xfffffff005057812 */ /* 0x000fe400078ec0ff */
[C---:B--2---:R-:W-:Y:S02]  /*01e0*/  FSETP.GT.AND P1, PT, R12.reuse, R10, PT ;  /* 0x0000000a0c00720b */ /* 0x044fe40003f24000 */
[----:B------:R-:W-:Y:S02]  /*01f0*/  FSETP.NAN.AND P2, PT, R12, R12, PT ;  /* 0x0000000c0c00720b */ /* 0x000fe40003f48000 */
[----:B------:R-:W-:Y:S02]  /*0200*/  SEL R4, RZ, 0x1, !P1 ;  /* 0x00000001ff047807 */ /* 0x000fe40004800000 */
[----:B---3--:R-:W-:-:S07]  /*0210*/  FSETP.NAN.AND P0, PT, R9, R9, PT ;  /* 0x000000090900720b */ /* 0x008fce0003f08000 */
[----:B------:R-:W-:-:S04]  /*0220*/  @!P1 FSEL R12, R12, R10, P2 ;  /* 0x0000000a0c0c9208 */ /* 0x000fc80001000000 */
[----:B------:R-:W-:-:S04]  /*0230*/  FSETP.GEU.AND P2, PT, R12, R9, PT ;  /* 0x000000090c00720b */ /* 0x000fc80003f4e000 */
[----:B------:R-:W-:Y:S02]  /*0240*/  @!P0 FSEL R9, R9, R12, !P2 ;  /* 0x0000000c09098208 */ /* 0x000fe40005000000 */
[----:B------:R-:W-:Y:S02]  /*0250*/  SEL R4, R4, 0x2, P2 ;  /* 0x0000000204047807 */ /* 0x000fe40001000000 */
[----:B----4-:R-:W-:-:S04]  /*0260*/  FSETP.GEU.AND P1, PT, R9, R16, PT ;  /* 0x000000100900720b */ /* 0x010fc80003f2e000 */
[----:B------:R-:W-:-:S04]  /*0270*/  SEL R3, R4, 0x3, P1 ;  /* 0x0000000304037807 */ /* 0x000fc80000800000 */
[----:B------:R-:W-:Y:S02]  /*0280*/  LOP3.LUT R14, R14, 0x1, R3, 0xf8, !PT ;  /* 0x000000010e0e7812 */ /* 0x000fe400078ef803 */
[----:B------:R-:W-:Y:S02]  /*0290*/  SHF.R.U32.HI R3, RZ, 0x1, R3 ;  /* 0x00000001ff037819 */ /* 0x000fe40000011603 */
[----:B------:R-:W-:-:S03]  /*02a0*/  SHF.R.S32.HI R15, RZ, 0x1f, R14 ;  /* 0x0000001fff0f7819 */ /* 0x000fc6000001140e */
[----:B------:R-:W-:-:S04]  /*02b0*/  IMAD R3, R8, 0x2, R3 ;  /* 0x0000000208037824 */ /* 0x000fc800078e0203 */
[----:B------:R-:W-:-:S03]  /*02c0*/  IMAD.WIDE R14, R3, 0x4, R14 ;  /* 0x00000004030e7825 */ /* 0x000fc600078e020e */
[----:B------:R-:W-:-:S04]  /*02d0*/  IADD3 R2, P0, R14, R5, RZ ;  /* 0x000000050e027210 */ /* 0x000fc80007f1e0ff */
[----:B------:R-:W-:-:S04]  /*02e0*/  LEA.HI.X.SX32 R5, R5, R15, 0x1, P0 ;  /* 0x0000000f05057211 */ /* 0x000fc800000f0eff */
[----:B------:R-:W-:-:S04]  /*02f0*/  SHF.R.U32.HI R17, RZ, 0x10, R5 ;  /* 0x00000010ff117819 */ /* 0x000fc80000011605 */
[----:B------:R-:W-:-:S04]  /*0300*/  LOP3.LUT R17, R17, 0x8000, RZ, 0xc0, !PT ;  /* 0x0000800011117812 */ /* 0x000fc800078ec0ff */
[----:B------:R-:W-:-:S05]  /*0310*/  IADD3 R17, P0, R17, R2, RZ ;  /* 0x0000000211117210 */ /* 0x000fca0007f1e0ff */
[----:B------:R-:W-:Y:S01]  /*0320*/  IMAD.X R18, RZ, RZ, R5, P0 ;  /* 0x000000ffff127224 */ /* 0x000fe200000e0605 */
[----:B------:R-:W-:-:S04]  /*0330*/  ISETP.GE.U32.AND P0, PT, R17, 0x8000, PT ;  /* 0x000080001100780c */ /* 0x000fc80003f06070 */
[----:B------:R-:W-:-:S13]  /*0340*/  ISETP.GE.U32.AND.EX P0, PT, R18, RZ, PT, P0 ;  /* 0x000000ff1200720c */ /* 0x000fda0003f06100 */
[----:B------:R-:W-:Y:S05]  /*0350*/  @!P0 BRA `(.L_x_0) ;  /* 0x0000000000408947 */ /* 0x000fea0003800000 */
[----:B------:R-:W-:Y:S01]  /*0360*/  MOV R2, 0x0 ;  /* 0x0000000000027802 */ /* 0x000fe20000000f00 */
[----:B------:R-:W-:Y:S01]  /*0370*/  ULDC.64 UR6, c[0x4][0x18] ;  /* 0x0100060000067ab9 */ /* 0x000fe20000000a00 */
[----:B------:R-:W-:Y:S01]  /*0380*/  ULDC.64 UR8, c[0x4][0x8] ;  /* 0x0100020000087ab9 */ /* 0x000fe20000000a00 */
[----:B------:R-:W-:Y:S02]  /*0390*/  IMAD.U32 R4, RZ, RZ, UR6 ;  /* 0x00000006ff047e24 */ /* 0x000fe4000f8e00ff */
[----:B------:R-:W-:Y:S01]  /*03a0*/  IMAD.U32 R5, RZ, RZ, UR7 ;  /* 0x00000007ff057e24 */ /* 0x000fe2000f8e00ff */
[----:B------:R-:W1:Y:S01]  /*03b0*/  LDC.64 R2, c[0x4][R2] ;  /* 0x0100000002027b82 */ /* 0x000e620000000a00 */
[----:B------:R-:W-:Y:S01]  /*03c0*/  ULDC.64 UR6, c[0x4][0x10] ;  /* 0x0100040000067ab9 */ /* 0x000fe20000000a00 */
[----:B------:R-:W-:Y:S02]  /*03d0*/  IMAD.U32 R10, RZ, RZ, UR8 ;  /* 0x00000008ff0a7e24 */ /* 0x000fe4000f8e00ff */
[----:B------:R-:W-:-:S02]  /*03e0*/  IMAD.U32 R6, RZ, RZ, UR6 ;  /* 0x00000006ff067e24 */ /* 0x000fc4000f8e00ff */
[----:B------:R-:W-:Y:S02]  /*03f0*/  IMAD.U32 R7, RZ, RZ, UR7 ;  /* 0x00000007ff077e24 */ /* 0x000fe4000f8e00ff */
[----:B------:R-:W-:Y:S02]  /*0400*/  IMAD.U32 R11, RZ, RZ, UR9 ;  /* 0x00000009ff0b7e24 */ /* 0x000fe4000f8e00ff */
[----:B------:R-:W-:Y:S02]  /*0410*/  IMAD.MOV.U32 R8, RZ, RZ, 0x42 ;  /* 0x00000042ff087424 */ /* 0x000fe400078e00ff */
[----:B------:R-:W-:Y:S02]  /*0420*/  IMAD.MOV.U32 R12, RZ, RZ, 0x1 ;  /* 0x00000001ff0c7424 */ /* 0x000fe400078e00ff */
[----:B------:R-:W-:-:S07]  /*0430*/  IMAD.MOV.U32 R13, RZ, RZ, RZ ;  /* 0x000000ffff0d7224 */ /* 0x000fce00078e00ff */
[----:B------:R-:W-:-:S07]  /*0440*/  LEPC R20, `(.L_x_0) ;  /* 0x000000001014794e */ /* 0x000fce0000000000 */
[----:B01----:R-:W-:Y:S05]  /*0450*/  CALL.ABS.NOINC R2 ;  /* 0x0000000002007343 */ /* 0x003fea0003c00000 */
.L_x_0:
[----:B------:R-:W0:Y:S01]  /*0460*/  LDC.64 R2, c[0x0][0x218] ;  /* 0x00008600ff027b82 */ /* 0x000e220000000a00 */
[----:B------:R-:W-:Y:S07]  /*0470*/  WARPSYNC.ALL ;  /* 0x0000000000007948 */ /* 0x000fee0003800000 */
[----:B------:R-:W-:Y:S01]  /*0480*/  BAR.SYNC.DEFER_BLOCKING 0x0 ;  /* 0x0000000000007b1d */ /* 0x000fe20000010000 */
[----:B------:R-:W-:-:S05]  /*0490*/  FSETP.NAN.AND P0, PT, R16, R16, PT ;  /* 0x000000101000720b */ /* 0x000fca0003f08000 */
[----:B------:R-:W-:Y:S02]  /*04a0*/  ULDC.64 UR6, c[0x0][0x220] ;  /* 0x0000880000067ab9 */ /* 0x000fe40000000a00 */
[----:B------:R-:W-:-:S04]  /*04b0*/  LEA R4, P2, R17, UR6, 0x2 ;  /* 0x0000000611047c11 */ /* 0x000fc8000f8410ff */
[----:B------:R-:W-:Y:S02]  /*04c0*/  LEA.HI.X R5, R17, UR7, R18, 0x2, P2 ;  /* 0x0000000711057c11 */ /* 0x000fe400090f1412 */
[----:B------:R-:W-:Y:S01]  /*04d0*/  @!P0 SEL R16, R16, R9, !P1 ;  /* 0x0000000910108207 */ /* 0x000fe20004800000 */
[----:B0-----:R-:W-:-:S05]  /*04e0*/  IMAD.WIDE R2, R0, 0x8, R2 ;  /* 0x0000000800027825 */ /* 0x001fca00078e0202 */
[----:B------:R-:W-:Y:S04]  /*04f0*/  STG.E.64 desc[UR4][R2.64], R14 ;  /* 0x0000000e02007986 */ /* 0x000fe8000c101b04 */
[----:B------:R-:W-:Y:S01]  /*0500*/  STG.E desc[UR4][R4.64], R16 ;  /* 0x0000001004007986 */ /* 0x000fe2000c101904 */
[----:B------:R-:W-:Y:S05]  /*0510*/  EXIT ;  /* 0x000000000000794d */ /* 0x000fea0003800000 */
.L_x_1:
[----:B------:R-:W-:-:S00]  /*0520*/  BRA `(.L_x_1) ;  /* 0xfffffffc00fc7947 */ /* 0x000fc0000383ffff */
[----:B------:R-:W-:-:S00]  /*0530*/  NOP ;  /* 0x0000000000007918 */ /* 0x000fc00000000000 */
        /* <DEDUP_REMOVED lines=12> */
.L_x_2:


//--------------------- .nv.global.init           --------------------------
	.section	.nv.global.init,"aw",@progbits
.nv.global.init:
	.type		assertFunc_0,@object
	.size		assertFunc_0,(assertMessage_0 - assertFunc_0)
assertFunc_0:
        /*0000*/ 	.byte	0x75, 0x6e, 0x6b, 0x6e, 0x6f, 0x77, 0x6e, 0x00
	.type		assertMessage_0,@object
	.size		assertMessage_0,(assertFile_0 - assertMessage_0)
assertMessage_0:
        /*0008*/ 	.byte	0x69, 0x6e, 0x64, 0x65, 0x78, 0x20, 0x6f, 0x75, 0x74, 0x20, 0x6f, 0x66, 0x20, 0x62, 0x6f, 0x75
        /*0018*/ 	.byte	0x6e, 0x64, 0x73, 0x3a, 0x20, 0x30, 0x20, 0x3c, 0x3d, 0x20, 0x74, 0x6d, 0x70, 0x33, 0x33, 0x20
        /*0028*/ 	.byte	0x3c, 0x20, 0x33, 0x32, 0x37, 0x36, 0x38, 0x00
	.type		assertFile_0,@object
	.size		assertFile_0,(.L_1 - assertFile_0)
assertFile_0:
        /*0030*/ 	.byte	0x69, 0x6e, 0x64, 0x75, 0x63, 0x74, 0x6f, 0x72, 0x5f, 0x63, 0x61, 0x63, 0x68, 0x65, 0x2f, 0x65
        /*0040*/ 	.byte	0x6f, 0x2f, 0x63, 0x65, 0x6f, 0x6d, 0x69, 0x69, 0x6f, 0x71, 0x78, 0x36, 0x6b, 0x37, 0x37, 0x61
        /*0050*/ 	.byte	0x75, 0x35, 0x79, 0x69, 0x63, 0x6f, 0x67, 0x6e, 0x6a, 0x6f, 0x36, 0x65, 0x67, 0x6c, 0x66, 0x70
        /*0060*/ 	.byte	0x74, 0x36, 0x62, 0x37, 0x6d, 0x68, 0x37, 0x68, 0x73, 0x70, 0x73, 0x33, 0x6e, 0x66, 0x79, 0x72
        /*0070*/ 	.byte	0x74, 0x66, 0x6e, 0x78, 0x61, 0x62, 0x2e, 0x70, 0x79, 0x00
.L_1:


//--------------------- .nv.constant0.triton_poi_fused_max_pool2d_with_indices_max_unpool2d_10 --------------------------
	.section	.nv.constant0.triton_poi_fused_max_pool2d_with_indices_max_unpool2d_10,"a",@progbits
	.sectionflags	@""
	.align	4
.nv.constant0.triton_poi_fused_max_pool2d_with_indices_max_unpool2d_10:
	.zero		556


//--------------------- SYMBOLS --------------------------

	.type		__assertfail,@function
